	.headerflags	@"EF_CUDA_TEXMODE_UNIFIED EF_CUDA_64BIT_ADDRESS EF_CUDA_ACCELERATORS EF_CUDA_SM90 EF_CUDA_VIRTUAL_SM(EF_CUDA_SM90)"
	.elftype	@"ET_EXEC"


//--------------------- .nv.info                  --------------------------
	.section	.nv.info,"",@"SHT_CUDA_INFO"
	.align	4


	//----- nvinfo : EIATTR_REGCOUNT
	.align		4
        /*0000*/ 	.byte	0x04, 0x2f
        /*0002*/ 	.short	(.L_1 - .L_0)
	.align		4
.L_0:
        /*0004*/ 	.word	index@(triton_per_fused_mv_12)
        /*0008*/ 	.word	0x0000000e


	//----- nvinfo : EIATTR_MIN_STACK_SIZE
	.align		4
.L_1:
        /*000c*/ 	.byte	0x04, 0x12
        /*000e*/ 	.short	(.L_3 - .L_2)
	.align		4
.L_2:
        /*0010*/ 	.word	index@(triton_per_fused_mv_12)
        /*0014*/ 	.word	0x00000000


	//----- nvinfo : EIATTR_FRAME_SIZE
	.align		4
.L_3:
        /*0018*/ 	.byte	0x04, 0x11
        /*001a*/ 	.short	(.L_5 - .L_4)
	.align		4
.L_4:
        /*001c*/ 	.word	index@(triton_per_fused_mv_12)
        /*0020*/ 	.word	0x00000000


	//----- nvinfo : EIATTR_MIN_STACK_SIZE
	.align		4
.L_5:
        /*0024*/ 	.byte	0x04, 0x12
        /*0026*/ 	.short	(.L_7 - .L_6)
	.align		4
.L_6:
        /*0028*/ 	.word	index@(triton_per_fused_mv_12)
        /*002c*/ 	.word	0x00000000
.L_7:


//--------------------- .nv.info.triton_per_fused_mv_12 --------------------------
	.section	.nv.info.triton_per_fused_mv_12,"",@"SHT_CUDA_INFO"
	.sectionflags	@""
	.align	4


	//----- nvinfo : EIATTR_CUDA_API_VERSION
	.align		4
        /*0000*/ 	.byte	0x04, 0x37
        /*0002*/ 	.short	(.L_9 - .L_8)
.L_8:
        /*0004*/ 	.word	0x0000007c


	//----- nvinfo : EIATTR_KPARAM_INFO
	.align		4
.L_9:
        /*0008*/ 	.byte	0x04, 0x17
        /*000a*/ 	.short	(.L_11 - .L_10)
.L_10:
        /*000c*/ 	.word	0x00000000
        /*0010*/ 	.short	0x0003
        /*0012*/ 	.short	0x0014
        /*0014*/ 	.byte	0x00, 0xf0, 0x11, 0x00


	//----- nvinfo : EIATTR_KPARAM_INFO
	.align		4
.L_11:
        /*0018*/ 	.byte	0x04, 0x17
        /*001a*/ 	.short	(.L_13 - .L_12)
.L_12:
        /*001c*/ 	.word	0x00000000
        /*0020*/ 	.short	0x0002
        /*0022*/ 	.short	0x0010
        /*0024*/ 	.byte	0x00, 0xf0, 0x11, 0x00


	//----- nvinfo : EIATTR_KPARAM_INFO
	.align		4
.L_13:
        /*0028*/ 	.byte	0x04, 0x17
        /*002a*/ 	.short	(.L_15 - .L_14)
.L_14:
        /*002c*/ 	.word	0x00000000
        /*0030*/ 	.short	0x0001
        /*0032*/ 	.short	0x0008
        /*0034*/ 	.byte	0x00, 0xf4, 0x21, 0x00


	//----- nvinfo : EIATTR_KPARAM_INFO
	.align		4
.L_15:
        /*0038*/ 	.byte	0x04, 0x17
        /*003a*/ 	.short	(.L_17 - .L_16)
.L_16:
        /*003c*/ 	.word	0x00000000
        /*0040*/ 	.short	0x0000
        /*0042*/ 	.short	0x0000
        /*0044*/ 	.byte	0x00, 0xf4, 0x21, 0x00


	//----- nvinfo : EIATTR_SPARSE_MMA_MASK
	.align		4
.L_17:
        /*0048*/ 	.byte	0x03, 0x50
        /*004a*/ 	.short	0x0000


	//----- nvinfo : EIATTR_MAXREG_COUNT
	.align		4
        /*004c*/ 	.byte	0x03, 0x1b
        /*004e*/ 	.short	0x00ff


	//----- nvinfo : EIATTR_COOP_GROUP_MASK_REGIDS
	.align		4
        /*0050*/ 	.byte	0x04, 0x29
        /*0052*/ 	.short	(.L_19 - .L_18)


	//   ....[0]....
.L_18:
        /*0054*/ 	.word	0xffffffff


	//   ....[1]....
        /*0058*/ 	.word	0xffffffff


	//   ....[2]....
        /*005c*/ 	.word	0xffffffff


	//----- nvinfo : EIATTR_COOP_GROUP_INSTR_OFFSETS
	.align		4
.L_19:
        /*0060*/ 	.byte	0x04, 0x28
        /*0062*/ 	.short	(.L_21 - .L_20)


	//   ....[0]....
.L_20:
        /*0064*/ 	.word	0x00000180


	//   ....[1]....
        /*0068*/ 	.word	0x000001a0


	//   ....[2]....
        /*006c*/ 	.word	0x000001d0


	//----- nvinfo : EIATTR_EXIT_INSTR_OFFSETS
	.align		4
.L_21:
        /*0070*/ 	.byte	0x04, 0x1c
        /*0072*/ 	.short	(.L_23 - .L_22)


	//   ....[0]....
.L_22:
        /*0074*/ 	.word	0x00000220


	//   ....[1]....
        /*0078*/ 	.word	0x00000270


	//----- nvinfo : EIATTR_REQNTID
	.align		4
.L_23:
        /*007c*/ 	.byte	0x04, 0x10
        /*007e*/ 	.short	(.L_25 - .L_24)
.L_24:
        /*0080*/ 	.word	0x00000040
        /*0084*/ 	.word	0x00000001
        /*0088*/ 	.word	0x00000001


	//----- nvinfo : EIATTR_CBANK_PARAM_SIZE
	.align		4
.L_25:
        /*008c*/ 	.byte	0x03, 0x19
        /*008e*/ 	.short	0x0018


	//----- nvinfo : EIATTR_PARAM_CBANK
	.align		4
        /*0090*/ 	.byte	0x04, 0x0a
        /*0092*/ 	.short	(.L_27 - .L_26)
	.align		4
.L_26:
        /*0094*/ 	.word	index@(.nv.constant0.triton_per_fused_mv_12)
        /*0098*/ 	.short	0x0210
        /*009a*/ 	.short	0x0018


	//----- nvinfo : EIATTR_SW_WAR
	.align		4
.L_27:
        /*009c*/ 	.byte	0x04, 0x36
        /*009e*/ 	.short	(.L_29 - .L_28)
.L_28:
        /*00a0*/ 	.word	0x00000008
.L_29:


//--------------------- .nv.callgraph             --------------------------
	.section	.nv.callgraph,"",@"SHT_CUDA_CALLGRAPH"
	.align	4
	.sectionentsize	8
	.align		4
        /*0000*/ 	.word	0x00000000
	.align		4
        /*0004*/ 	.word	0xffffffff
	.align		4
        /*0008*/ 	.word	0x00000000
	.align		4
        /*000c*/ 	.word	0xfffffffe
	.align		4
        /*0010*/ 	.word	0x00000000
	.align		4
        /*0014*/ 	.word	0xfffffffd
	.align		4
        /*0018*/ 	.word	0x00000000
	.align		4
        /*001c*/ 	.word	0xfffffffc


//--------------------- .text.triton_per_fused_mv_12 --------------------------
	.section	.text.triton_per_fused_mv_12,"ax",@progbits
	.sectionflags	@"SHF_BARRIERS=1"
	.align	128
        .global         triton_per_fused_mv_12
        .type           triton_per_fused_mv_12,@function
        .size           triton_per_fused_mv_12,(.L_x_1 - triton_per_fused_mv_12)
        .other          triton_per_fused_mv_12,@"STO_CUDA_ENTRY STV_DEFAULT"
triton_per_fused_mv_12:
.text.triton_per_fused_mv_12:
[----:B------:R-:W0:Y:S02]  /*0000*/  LDC R1, c[0x0][0x28] ;  /* 0x00000a00ff017b82 */ /* 0x000e240000000800 */
[----:B------:R-:W1:Y:S01]  /*0010*/  S2R R11, SR_TID.X ;  /* 0x00000000000b7919 */ /* 0x000e620000002100 */
[----:B------:R-:W2:Y:S01]  /*0020*/  LDC.64 R2, c[0x0][0x210] ;  /* 0x00008400ff027b82 */ /* 0x000ea20000000a00 */
[----:B------:R-:W-:Y:S01]  /*0030*/  IMAD.MOV.U32 R6, RZ, RZ, RZ ;  /* 0x000000ffff067224 */ /* 0x000fe200078e00ff */
[----:B------:R-:W-:Y:S01]  /*0040*/  ULDC.64 UR6, c[0x0][0x208] ;  /* 0x0000820000067ab9 */ /* 0x000fe20000000a00 */
[----:B------:R-:W3:Y:S01]  /*0050*/  S2R R0, SR_CTAID.X ;  /* 0x0000000000007919 */ /* 0x000ee20000002500 */
[----:B-1----:R-:W-:Y:S02]  /*0060*/  SHF.R.U32.HI R5, RZ, 0x3, R11 ;  /* 0x00000003ff057819 */ /* 0x002fe4000001160b */
[----:B------:R-:W-:Y:S01]  /*0070*/  LOP3.LUT R4, R11, 0x7, RZ, 0xc0, !PT ;  /* 0x000000070b047812 */ /* 0x000fe200078ec0ff */
[----:B---3--:R-:W-:Y:S01]  /*0080*/  IMAD.SHL.U32 R0, R0, 0x8, RZ ;  /* 0x0000000800007824 */ /* 0x008fe200078e00ff */
[----:B------:R-:W-:-:S04]  /*0090*/  SGXT.U32 R5, R5, 0x3 ;  /* 0x000000030505781a */ /* 0x000fc80000000000 */
[----:B------:R-:W-:-:S04]  /*00a0*/  LOP3.LUT R7, R0, R5, RZ, 0xfc, !PT ;  /* 0x0000000500077212 */ /* 0x000fc800078efcff */
[C---:B------:R-:W-:Y:S01]  /*00b0*/  ISETP.GE.AND P0, PT, R7.reuse, 0x80, PT ;  /* 0x000000800700780c */ /* 0x040fe20003f06270 */
[----:B------:R-:W-:-:S03]  /*00c0*/  IMAD R7, R7, 0x5, R4 ;  /* 0x0000000507077824 */ /* 0x000fc600078e0204 */
[----:B------:R-:W-:Y:S01]  /*00d0*/  ISETP.LT.U32.AND P0, PT, R4, 0x5, !P0 ;  /* 0x000000050400780c */ /* 0x000fe20004701070 */
[----:B--2---:R-:W-:-:S12]  /*00e0*/  IMAD.WIDE R2, R7, 0x4, R2 ;  /* 0x0000000407027825 */ /* 0x004fd800078e0202 */
[----:B------:R-:W2:Y:S01]  /*00f0*/  @P0 LDG.E R6, desc[UR6][R2.64] ;  /* 0x0000000602060981 */ /* 0x000ea2000c1e1900 */
[----:B------:R-:W1:Y:S01]  /*0100*/  S2UR UR5, SR_CgaCtaId ;  /* 0x00000000000579c3 */ /* 0x000e620000008800 */
[----:B------:R-:W-:Y:S02]  /*0110*/  UMOV UR4, 0x400 ;  /* 0x0000040000047882 */ /* 0x000fe40000000000 */
[----:B-1----:R-:W-:-:S06]  /*0120*/  UPRMT UR4, UR5, 0x654, UR4 ;  /* 0x0000065405047896 */ /* 0x002fcc0008000004 */
[----:B------:R-:W-:Y:S02]  /*0130*/  LEA R5, R5, UR4, 0x2 ;  /* 0x0000000405057c11 */ /* 0x000fe4000f8e10ff */
[----:B------:R-:W-:Y:S02]  /*0140*/  LEA R4, R4, UR4, 0x2 ;  /* 0x0000000404047c11 */ /* 0x000fe4000f8e10ff */
[----:B--2---:R-:W-:-:S04]  /*0150*/  SEL R6, R6, RZ, P0 ;  /* 0x000000ff06067207 */ /* 0x004fc80000000000 */
[----:B------:R-:W-:Y:S02]  /*0160*/  FSEL R6, R6, RZ, P0 ;  /* 0x000000ff06067208 */ /* 0x000fe40000000000 */
[----:B------:R-:W-:-:S03]  /*0170*/  LOP3.LUT P0, RZ, R11, 0x38, RZ, 0xc0, !PT ;  /* 0x000000380bff7812 */ /* 0x000fc6000780c0ff */
[----:B------:R-:W1:Y:S02]  /*0180*/  SHFL.BFLY PT, R7, R6, 0x4, 0x1f ;  /* 0x0c801f0006077f89 */ /* 0x000e6400000e0000 */
[----:B-1----:R-:W-:-:S05]  /*0190*/  FADD R8, R6, R7 ;  /* 0x0000000706087221 */ /* 0x002fca0000000000 */
[----:B------:R-:W1:Y:S02]  /*01a0*/  SHFL.BFLY PT, R7, R8, 0x2, 0x1f ;  /* 0x0c401f0008077f89 */ /* 0x000e6400000e0000 */
[----:B-1----:R-:W-:Y:S01]  /*01b0*/  FADD R9, R8, R7 ;  /* 0x0000000708097221 */ /* 0x002fe20000000000 */
[----:B------:R-:W-:-:S04]  /*01c0*/  LOP3.LUT R7, R0, 0x7, R11, 0xf8, !PT ;  /* 0x0000000700077812 */ /* 0x000fc800078ef80b */
[----:B------:R-:W1:Y:S01]  /*01d0*/  SHFL.BFLY PT, R10, R9, 0x1, 0x1f ;  /* 0x0c201f00090a7f89 */ /* 0x000e6200000e0000 */
[----:B------:R-:W-:Y:S01]  /*01e0*/  ISETP.LT.AND P0, PT, R7, 0x80, !P0 ;  /* 0x000000800700780c */ /* 0x000fe20004701270 */
[----:B-1----:R-:W-:-:S05]  /*01f0*/  FADD R10, R9, R10 ;  /* 0x0000000a090a7221 */ /* 0x002fca0000000000 */
[----:B------:R1:W-:Y:S01]  /*0200*/  STS [R5], R10 ;  /* 0x0000000a05007388 */ /* 0x0003e20000000800 */
[----:B------:R-:W-:Y:S06]  /*0210*/  BAR.SYNC.DEFER_BLOCKING 0x0 ;  /* 0x0000000000007b1d */ /* 0x000fec0000010000 */
[----:B-1----:R-:W-:Y:S05]  /*0220*/  @!P0 EXIT ;  /* 0x000000000000894d */ /* 0x002fea0003800000 */
[----:B------:R-:W0:Y:S01]  /*0230*/  LDS R5, [R4] ;  /* 0x0000000004057984 */ /* 0x000e220000000800 */
[----:B------:R-:W1:Y:S02]  /*0240*/  LDC.64 R2, c[0x0][0x218] ;  /* 0x00008600ff027b82 */ /* 0x000e640000000a00 */
[----:B-1----:R-:W-:-:S05]  /*0250*/  IMAD.WIDE R2, R7, 0x4, R2 ;  /* 0x0000000407027825 */ /* 0x002fca00078e0202 */
[----:B0-----:R-:W-:Y:S01]  /*0260*/  STG.E desc[UR6][R2.64], R5 ;  /* 0x0000000502007986 */ /* 0x001fe2000c101906 */
[----:B------:R-:W-:Y:S05]  /*0270*/  EXIT ;  /* 0x000000000000794d */ /* 0x000fea0003800000 */
.L_x_0:
[----:B------:R-:W-:-:S00]  /*0280*/  BRA `(.L_x_0) ;  /* 0xfffffffc00fc7947 */ /* 0x000fc0000383ffff */
[----:B------:R-:W-:-:S00]  /*0290*/  NOP ;  /* 0x0000000000007918 */ /* 0x000fc00000000000 */
        /* <DEDUP_REMOVED lines=14> */
.L_x_1:


//--------------------- .nv.shared.triton_per_fused_mv_12 --------------------------
	.section	.nv.shared.triton_per_fused_mv_12,"aw",@nobits
	.sectionflags	@""
	.align	16
	.zero		1024


//--------------------- .nv.constant0.triton_per_fused_mv_12 --------------------------
	.section	.nv.constant0.triton_per_fused_mv_12,"a",@progbits
	.sectionflags	@""
	.align	4
.nv.constant0.triton_per_fused_mv_12:
	.zero		552
